//
// Generated by NVIDIA NVVM Compiler
//
// Compiler Build ID: CL-36424714
// Cuda compilation tools, release 13.0, V13.0.88
// Based on NVVM 20.0.0
//

.version 9.0
.target sm_100
.address_size 64

	// .globl	_Z14GaussianFilterPhS_iii

.visible .entry _Z14GaussianFilterPhS_iii(
	.param .u64 .ptr .align 1 _Z14GaussianFilterPhS_iii_param_0,
	.param .u64 .ptr .align 1 _Z14GaussianFilterPhS_iii_param_1,
	.param .u32 _Z14GaussianFilterPhS_iii_param_2,
	.param .u32 _Z14GaussianFilterPhS_iii_param_3,
	.param .u32 _Z14GaussianFilterPhS_iii_param_4
)
{
	.reg .pred 	%p<9>;
	.reg .b16 	%rs<7>;
	.reg .b32 	%r<38>;
	.reg .b64 	%rd<15>;

	ld.param.u64 	%rd3, [_Z14GaussianFilterPhS_iii_param_0];
	ld.param.u64 	%rd4, [_Z14GaussianFilterPhS_iii_param_1];
	ld.param.u32 	%r6, [_Z14GaussianFilterPhS_iii_param_2];
	ld.param.u32 	%r7, [_Z14GaussianFilterPhS_iii_param_3];
	cvta.to.global.u64 	%rd1, %rd3;
	cvta.to.global.u64 	%rd2, %rd4;
	mov.u32 	%r8, %tid.x;
	mov.u32 	%r9, %ntid.x;
	mov.u32 	%r10, %ctaid.x;
	mad.lo.s32 	%r1, %r9, %r10, %r8;
	div.s32 	%r11, %r1, %r6;
	rem.s32 	%r12, %r1, %r7;
	add.s32 	%r13, %r7, -1;
	setp.lt.s32 	%p1, %r11, %r13;
	min.s32 	%r14, %r11, %r12;
	setp.gt.s32 	%p2, %r14, 0;
	add.s32 	%r15, %r6, -1;
	setp.lt.s32 	%p3, %r12, %r15;
	and.pred  	%p4, %p1, %p3;
	and.pred  	%p5, %p4, %p2;
	@%p5 bra 	$L__BB0_3;
	setp.ge.s32 	%p6, %r11, %r7;
	setp.ge.s32 	%p7, %r12, %r6;
	or.pred  	%p8, %p6, %p7;
	@%p8 bra 	$L__BB0_4;
	cvt.s64.s32 	%rd12, %r1;
	add.s64 	%rd13, %rd1, %rd12;
	ld.global.u8 	%rs6, [%rd13];
	add.s64 	%rd14, %rd2, %rd12;
	st.global.u8 	[%rd14], %rs6;
	bra.uni 	$L__BB0_4;
$L__BB0_3:
	add.s32 	%r16, %r11, -1;
	mad.lo.s32 	%r17, %r16, %r6, %r12;
	add.s32 	%r18, %r17, -1;
	cvt.s64.s32 	%rd5, %r18;
	add.s64 	%rd6, %rd1, %rd5;
	ld.global.u8 	%r19, [%rd6];
	ld.global.u8 	%rs1, [%rd6+1];
	mul.wide.u16 	%r20, %rs1, 2;
	add.s32 	%r21, %r20, %r19;
	ld.global.u8 	%r22, [%rd6+2];
	add.s32 	%r23, %r21, %r22;
	add.s32 	%r24, %r17, %r6;
	cvt.s64.s32 	%rd7, %r6;
	add.s64 	%rd8, %rd6, %rd7;
	ld.global.u8 	%rs2, [%rd8];
	mul.wide.u16 	%r25, %rs2, 2;
	add.s32 	%r26, %r25, %r23;
	cvt.s64.s32 	%rd9, %r24;
	ld.global.u8 	%rs3, [%rd8+1];
	mul.wide.u16 	%r27, %rs3, 4;
	add.s32 	%r28, %r27, %r26;
	ld.global.u8 	%rs4, [%rd8+2];
	mul.wide.u16 	%r29, %rs4, 2;
	add.s32 	%r30, %r29, %r28;
	add.s64 	%rd10, %rd8, %rd7;
	ld.global.u8 	%r31, [%rd10];
	add.s32 	%r32, %r30, %r31;
	ld.global.u8 	%rs5, [%rd10+1];
	mul.wide.u16 	%r33, %rs5, 2;
	add.s32 	%r34, %r33, %r32;
	ld.global.u8 	%r35, [%rd10+2];
	add.s32 	%r36, %r34, %r35;
	shr.u32 	%r37, %r36, 4;
	add.s64 	%rd11, %rd2, %rd9;
	st.global.u8 	[%rd11], %r37;
$L__BB0_4:
	ret;

}


// ===== COMPILED SASS (sm_100) =====

	.target	sm_100

	.elftype	@"ET_EXEC"


//--------------------- .note.nv.tkinfo           --------------------------
	.section	.note.nv.tkinfo,"",@"SHT_NOTE"
	.sectionflags	@"SHF_NOTE_NV_TKINFO"
	.tkinfo
        /*0018*/ 	.word	0x00000002
        /*0030*/ 	.string	""
        /*0030*/ 	.string	"ptxas"
        /*0030*/ 	.string	"Cuda compilation tools, release 13.0, V13.0.88"
        /*0030*/ 	.string	"Build cuda_13.0.r13.0/compiler.36424714_0"
        /*0030*/ 	.string	"-arch sm_100 -m 64 "



//--------------------- .note.nv.cuinfo           --------------------------
	.section	.note.nv.cuinfo,"",@"SHT_NOTE"
	.sectionflags	@"SHF_NOTE_NV_CUINFO"
        /*0018*/ 	.short	0x0002
        /*001a*/ 	.short	0x0064
        /*001c*/ 	.short	0x0082
	.zero		2


//--------------------- .nv.info                  --------------------------
	.section	.nv.info,"",@"SHT_CUDA_INFO"
	.align	4


	//----- nvinfo : EIATTR_REGCOUNT
	.align		4
        /*0000*/ 	.byte	0x04, 0x2f
        /*0002*/ 	.short	(.L_1 - .L_0)
	.align		4
.L_0:
        /*0004*/ 	.word	index@(_Z14GaussianFilterPhS_iii)
        /*0008*/ 	.word	0x0000001c


	//----- nvinfo : EIATTR_FRAME_SIZE
	.align		4
.L_1:
        /*000c*/ 	.byte	0x04, 0x11
        /*000e*/ 	.short	(.L_3 - .L_2)
	.align		4
.L_2:
        /*0010*/ 	.word	index@(_Z14GaussianFilterPhS_iii)
        /*0014*/ 	.word	0x00000000


	//----- nvinfo : EIATTR_MIN_STACK_SIZE
	.align		4
.L_3:
        /*0018*/ 	.byte	0x04, 0x12
        /*001a*/ 	.short	(.L_5 - .L_4)
	.align		4
.L_4:
        /*001c*/ 	.word	index@(_Z14GaussianFilterPhS_iii)
        /*0020*/ 	.word	0x00000000
.L_5:


//--------------------- .nv.compat                --------------------------
	.section	.nv.compat,"",@"SHT_CUDA_COMPAT_INFO"
	.align	4
        /*0000*/ 	.byte	0x02, 0x09, 0x00, 0x00, 0x02, 0x02, 0x01, 0x00, 0x02, 0x05, 0x05, 0x00, 0x03, 0x07, 0x01, 0x01
        /*0010*/ 	.byte	0x02, 0x03, 0x00, 0x00, 0x02, 0x06, 0x01, 0x00, 0x04, 0x0b, 0x08, 0x00, 0x09, 0x00, 0x00, 0x00
        /*0020*/ 	.byte	0x00, 0x00, 0x00, 0x00


//--------------------- .nv.info._Z14GaussianFilterPhS_iii --------------------------
	.section	.nv.info._Z14GaussianFilterPhS_iii,"",@"SHT_CUDA_INFO"
	.sectionflags	@""
	.align	4


	//----- nvinfo : EIATTR_CUDA_API_VERSION
	.align		4
        /*0000*/ 	.byte	0x04, 0x37
        /*0002*/ 	.short	(.L_7 - .L_6)
.L_6:
        /*0004*/ 	.word	0x00000082


	//----- nvinfo : EIATTR_KPARAM_INFO
	.align		4
.L_7:
        /*0008*/ 	.byte	0x04, 0x17
        /*000a*/ 	.short	(.L_9 - .L_8)
.L_8:
        /*000c*/ 	.word	0x00000000
        /*0010*/ 	.short	0x0004
        /*0012*/ 	.short	0x0018
        /*0014*/ 	.byte	0x00, 0xf0, 0x11, 0x00


	//----- nvinfo : EIATTR_KPARAM_INFO
	.align		4
.L_9:
        /*0018*/ 	.byte	0x04, 0x17
        /*001a*/ 	.short	(.L_11 - .L_10)
.L_10:
        /*001c*/ 	.word	0x00000000
        /*0020*/ 	.short	0x0003
        /*0022*/ 	.short	0x0014
        /*0024*/ 	.byte	0x00, 0xf0, 0x11, 0x00


	//----- nvinfo : EIATTR_KPARAM_INFO
	.align		4
.L_11:
        /*0028*/ 	.byte	0x04, 0x17
        /*002a*/ 	.short	(.L_13 - .L_12)
.L_12:
        /*002c*/ 	.word	0x00000000
        /*0030*/ 	.short	0x0002
        /*0032*/ 	.short	0x0010
        /*0034*/ 	.byte	0x00, 0xf0, 0x11, 0x00


	//----- nvinfo : EIATTR_KPARAM_INFO
	.align		4
.L_13:
        /*0038*/ 	.byte	0x04, 0x17
        /*003a*/ 	.short	(.L_15 - .L_14)
.L_14:
        /*003c*/ 	.word	0x00000000
        /*0040*/ 	.short	0x0001
        /*0042*/ 	.short	0x0008
        /*0044*/ 	.byte	0x00, 0xf5, 0x21, 0x00


	//----- nvinfo : EIATTR_KPARAM_INFO
	.align		4
.L_15:
        /*0048*/ 	.byte	0x04, 0x17
        /*004a*/ 	.short	(.L_17 - .L_16)
.L_16:
        /*004c*/ 	.word	0x00000000
        /*0050*/ 	.short	0x0000
        /*0052*/ 	.short	0x0000
        /*0054*/ 	.byte	0x00, 0xf5, 0x21, 0x00


	//----- nvinfo : EIATTR_SPARSE_MMA_MASK
	.align		4
.L_17:
        /*0058*/ 	.byte	0x03, 0x50
        /*005a*/ 	.short	0x0000


	//----- nvinfo : EIATTR_MAXREG_COUNT
	.align		4
        /*005c*/ 	.byte	0x03, 0x1b
        /*005e*/ 	.short	0x00ff


	//----- nvinfo : EIATTR_MERCURY_ISA_VERSION
	.align		4
        /*0060*/ 	.byte	0x03, 0x5f
        /*0062*/ 	.short	0x0101


	//----- nvinfo : EIATTR_VRC_CTA_INIT_COUNT
	.align		4
        /*0064*/ 	.byte	0x02, 0x4a
	.zero		1
	.zero		1


	//----- nvinfo : EIATTR_EXIT_INSTR_OFFSETS
	.align		4
        /*0068*/ 	.byte	0x04, 0x1c
        /*006a*/ 	.short	(.L_19 - .L_18)


	//   ....[0]....
.L_18:
        /*006c*/ 	.word	0x000003f0


	//   ....[1]....
        /*0070*/ 	.word	0x00000480


	//   ....[2]....
        /*0074*/ 	.word	0x000006a0


	//----- nvinfo : EIATTR_CRS_STACK_SIZE
	.align		4
.L_19:
        /*0078*/ 	.byte	0x04, 0x1e
        /*007a*/ 	.short	(.L_21 - .L_20)
.L_20:
        /*007c*/ 	.word	0x00000000


	//----- nvinfo : EIATTR_CBANK_PARAM_SIZE
	.align		4
.L_21:
        /*0080*/ 	.byte	0x03, 0x19
        /*0082*/ 	.short	0x001c


	//----- nvinfo : EIATTR_PARAM_CBANK
	.align		4
        /*0084*/ 	.byte	0x04, 0x0a
        /*0086*/ 	.short	(.L_23 - .L_22)
	.align		4
.L_22:
        /*0088*/ 	.word	index@(.nv.constant0._Z14GaussianFilterPhS_iii)
        /*008c*/ 	.short	0x0380
        /*008e*/ 	.short	0x001c


	//----- nvinfo : EIATTR_SW_WAR
	.align		4
.L_23:
        /*0090*/ 	.byte	0x04, 0x36
        /*0092*/ 	.short	(.L_25 - .L_24)
.L_24:
        /*0094*/ 	.word	0x00000008
.L_25:


//--------------------- .nv.callgraph             --------------------------
	.section	.nv.callgraph,"",@"SHT_CUDA_CALLGRAPH"
	.align	4
	.sectionentsize	8
	.align		4
        /*0000*/ 	.word	0x00000000
	.align		4
        /*0004*/ 	.word	0xffffffff
	.align		4
        /*0008*/ 	.word	0x00000000
	.align		4
        /*000c*/ 	.word	0xfffffffe
	.align		4
        /*0010*/ 	.word	0x00000000
	.align		4
        /*0014*/ 	.word	0xfffffffd
	.align		4
        /*0018*/ 	.word	0x00000000
	.align		4
        /*001c*/ 	.word	0xfffffffc


//--------------------- .text._Z14GaussianFilterPhS_iii --------------------------
	.section	.text._Z14GaussianFilterPhS_iii,"ax",@progbits
	.align	128
        .global         _Z14GaussianFilterPhS_iii
        .type           _Z14GaussianFilterPhS_iii,@function
        .size           _Z14GaussianFilterPhS_iii,(.L_x_2 - _Z14GaussianFilterPhS_iii)
        .other          _Z14GaussianFilterPhS_iii,@"STO_CUDA_ENTRY STV_DEFAULT"
_Z14GaussianFilterPhS_iii:
.text._Z14GaussianFilterPhS_iii:
[----:B------:R-:W-:Y:S08]  /*0000*/  LDC R1, c[0x0][0x37c] ;  /* 0x0000df00ff017b82 */ /* 0x000ff00000000800 */
[----:B------:R-:W0:Y:S01]  /*0010*/  LDC R0, c[0x0][0x390] ;  /* 0x0000e400ff007b82 */ /* 0x000e220000000800 */
[----:B------:R-:W1:Y:S01]  /*0020*/  S2R R11, SR_TID.X ;  /* 0x00000000000b7919 */ /* 0x000e620000002100 */
[----:B------:R-:W1:Y:S01]  /*0030*/  LDCU UR4, c[0x0][0x360] ;  /* 0x00006c00ff0477ac */ /* 0x000e620008000800 */
[----:B------:R-:W1:Y:S05]  /*0040*/  S2R R12, SR_CTAID.X ;  /* 0x00000000000c7919 */ /* 0x000e6a0000002500 */
[----:B------:R-:W2:Y:S01]  /*0050*/  LDC R2, c[0x0][0x394] ;  /* 0x0000e500ff027b82 */ /* 0x000ea20000000800 */
[----:B0-----:R-:W-:-:S04]  /*0060*/  IABS R8, R0 ;  /* 0x0000000000087213 */ /* 0x001fc80000000000 */
[----:B------:R-:W0:Y:S01]  /*0070*/  I2F.RP R9, R8 ;  /* 0x0000000800097306 */ /* 0x000e220000209400 */
[----:B--2---:R-:W-:-:S07]  /*0080*/  IABS R3, R2 ;  /* 0x0000000200037213 */ /* 0x004fce0000000000 */
[----:B------:R-:W2:Y:S08]  /*0090*/  I2F.RP R10, R3 ;  /* 0x00000003000a7306 */ /* 0x000eb00000209400 */
[----:B0-----:R-:W0:Y:S08]  /*00a0*/  MUFU.RCP R9, R9 ;  /* 0x0000000900097308 */ /* 0x001e300000001000 */
[----:B--2---:R-:W2:Y:S01]  /*00b0*/  MUFU.RCP R10, R10 ;  /* 0x0000000a000a7308 */ /* 0x004ea20000001000 */
[----:B0-----:R-:W-:-:S02]  /*00c0*/  VIADD R6, R9, 0xffffffe ;  /* 0x0ffffffe09067836 */ /* 0x001fc40000000000 */
[----:B-1----:R-:W-:Y:S01]  /*00d0*/  IMAD R9, R12, UR4, R11 ;  /* 0x000000040c097c24 */ /* 0x002fe2000f8e020b */
[----:B------:R-:W0:Y:S04]  /*00e0*/  LDCU.64 UR4, c[0x0][0x358] ;  /* 0x00006b00ff0477ac */ /* 0x000e280008000a00 */
[----:B------:R1:W3:Y:S01]  /*00f0*/  F2I.FTZ.U32.TRUNC.NTZ R7, R6 ;  /* 0x0000000600077305 */ /* 0x0002e2000021f000 */
[----:B------:R-:W-:Y:S01]  /*0100*/  ISETP.GE.AND P2, PT, R9, RZ, PT ;  /* 0x000000ff0900720c */ /* 0x000fe20003f46270 */
[----:B--2---:R-:W-:-:S06]  /*0110*/  VIADD R4, R10, 0xffffffe ;  /* 0x0ffffffe0a047836 */ /* 0x004fcc0000000000 */
[----:B------:R2:W4:Y:S01]  /*0120*/  F2I.FTZ.U32.TRUNC.NTZ R5, R4 ;  /* 0x0000000400057305 */ /* 0x000522000021f000 */
[----:B-1----:R-:W-:Y:S02]  /*0130*/  IMAD.MOV.U32 R6, RZ, RZ, RZ ;  /* 0x000000ffff067224 */ /* 0x002fe400078e00ff */
[----:B---3--:R-:W-:Y:S02]  /*0140*/  IMAD.MOV R13, RZ, RZ, -R7 ;  /* 0x000000ffff0d7224 */ /* 0x008fe400078e0a07 */
[----:B--2---:R-:W-:Y:S02]  /*0150*/  HFMA2 R4, -RZ, RZ, 0, 0 ;  /* 0x00000000ff047431 */ /* 0x004fe400000001ff */
[----:B------:R-:W-:Y:S02]  /*0160*/  IMAD.MOV.U32 R11, RZ, RZ, R13 ;  /* 0x000000ffff0b7224 */ /* 0x000fe400078e000d */
[----:B----4-:R-:W-:Y:S02]  /*0170*/  IMAD.MOV R10, RZ, RZ, -R5 ;  /* 0x000000ffff0a7224 */ /* 0x010fe400078e0a05 */
[----:B------:R-:W-:-:S02]  /*0180*/  IMAD R11, R11, R8, RZ ;  /* 0x000000080b0b7224 */ /* 0x000fc400078e02ff */
[----:B------:R-:W-:Y:S01]  /*0190*/  IMAD R13, R10, R3, RZ ;  /* 0x000000030a0d7224 */ /* 0x000fe200078e02ff */
[----:B------:R-:W-:Y:S01]  /*01a0*/  IABS R10, R9 ;  /* 0x00000009000a7213 */ /* 0x000fe20000000000 */
[----:B------:R-:W-:-:S04]  /*01b0*/  IMAD.HI.U32 R6, R7, R11, R6 ;  /* 0x0000000b07067227 */ /* 0x000fc800078e0006 */
[----:B------:R-:W-:-:S04]  /*01c0*/  IMAD.HI.U32 R4, R5, R13, R4 ;  /* 0x0000000d05047227 */ /* 0x000fc800078e0004 */
[----:B------:R-:W-:-:S04]  /*01d0*/  IMAD.MOV.U32 R5, RZ, RZ, R10 ;  /* 0x000000ffff057224 */ /* 0x000fc800078e000a */
[----:B------:R-:W-:-:S04]  /*01e0*/  IMAD.HI.U32 R4, R4, R5, RZ ;  /* 0x0000000504047227 */ /* 0x000fc800078e00ff */
[----:B------:R-:W-:Y:S02]  /*01f0*/  IMAD.MOV R4, RZ, RZ, -R4 ;  /* 0x000000ffff047224 */ /* 0x000fe400078e0a04 */
[----:B------:R-:W-:-:S04]  /*0200*/  IMAD.HI.U32 R6, R6, R5, RZ ;  /* 0x0000000506067227 */ /* 0x000fc800078e00ff */
[----:B------:R-:W-:Y:S02]  /*0210*/  IMAD R4, R3, R4, R5 ;  /* 0x0000000403047224 */ /* 0x000fe400078e0205 */
[----:B------:R-:W-:-:S03]  /*0220*/  IMAD.MOV R7, RZ, RZ, -R6 ;  /* 0x000000ffff077224 */ /* 0x000fc600078e0a06 */
[----:B------:R-:W-:Y:S01]  /*0230*/  ISETP.GT.U32.AND P0, PT, R3, R4, PT ;  /* 0x000000040300720c */ /* 0x000fe20003f04070 */
[----:B------:R-:W-:-:S05]  /*0240*/  IMAD R5, R8, R7, R5 ;  /* 0x0000000708057224 */ /* 0x000fca00078e0205 */
[----:B------:R-:W-:-:S07]  /*0250*/  ISETP.GT.U32.AND P3, PT, R8, R5, PT ;  /* 0x000000050800720c */ /* 0x000fce0003f64070 */
[----:B------:R-:W-:-:S04]  /*0260*/  @!P0 IADD3 R4, PT, PT, R4, -R3, RZ ;  /* 0x8000000304048210 */ /* 0x000fc80007ffe0ff */
[----:B------:R-:W-:Y:S02]  /*0270*/  ISETP.GT.U32.AND P4, PT, R3, R4, PT ;  /* 0x000000040300720c */ /* 0x000fe40003f84070 */
[----:B------:R-:W-:Y:S02]  /*0280*/  @!P3 IMAD.IADD R5, R5, 0x1, -R8 ;  /* 0x000000010505b824 */ /* 0x000fe400078e0a08 */
[----:B------:R-:W-:Y:S01]  /*0290*/  @!P3 VIADD R6, R6, 0x1 ;  /* 0x000000010606b836 */ /* 0x000fe20000000000 */
[----:B------:R-:W-:Y:S02]  /*02a0*/  ISETP.NE.AND P3, PT, R0, RZ, PT ;  /* 0x000000ff0000720c */ /* 0x000fe40003f65270 */
[----:B------:R-:W-:Y:S02]  /*02b0*/  ISETP.GE.U32.AND P0, PT, R5, R8, PT ;  /* 0x000000080500720c */ /* 0x000fe40003f06070 */
[----:B------:R-:W-:-:S04]  /*02c0*/  LOP3.LUT R5, R9, R0, RZ, 0x3c, !PT ;  /* 0x0000000009057212 */ /* 0x000fc800078e3cff */
[----:B------:R-:W-:Y:S01]  /*02d0*/  @!P4 IMAD.IADD R4, R4, 0x1, -R3 ;  /* 0x000000010404c824 */ /* 0x000fe200078e0a03 */
[----:B------:R-:W-:Y:S01]  /*02e0*/  ISETP.GE.AND P1, PT, R5, RZ, PT ;  /* 0x000000ff0500720c */ /* 0x000fe20003f26270 */
[C---:B------:R-:W-:Y:S01]  /*02f0*/  VIADD R3, R2.reuse, 0xffffffff ;  /* 0xffffffff02037836 */ /* 0x040fe20000000000 */
[----:B------:R-:W-:Y:S02]  /*0300*/  ISETP.NE.AND P4, PT, R2, RZ, PT ;  /* 0x000000ff0200720c */ /* 0x000fe40003f85270 */
[----:B------:R-:W-:Y:S01]  /*0310*/  MOV R5, R4 ;  /* 0x0000000400057202 */ /* 0x000fe20000000f00 */
[----:B------:R-:W-:Y:S02]  /*0320*/  VIADD R4, R0, 0xffffffff ;  /* 0xffffffff00047836 */ /* 0x000fe40000000000 */
[----:B------:R-:W-:Y:S02]  /*0330*/  @P0 VIADD R6, R6, 0x1 ;  /* 0x0000000106060836 */ /* 0x000fe40000000000 */
[----:B------:R-:W-:-:S04]  /*0340*/  @!P2 IMAD.MOV R5, RZ, RZ, -R5 ;  /* 0x000000ffff05a224 */ /* 0x000fc800078e0a05 */
[----:B------:R-:W-:Y:S01]  /*0350*/  @!P1 IMAD.MOV R6, RZ, RZ, -R6 ;  /* 0x000000ffff069224 */ /* 0x000fe200078e0a06 */
[----:B------:R-:W-:Y:S02]  /*0360*/  @!P3 LOP3.LUT R6, RZ, R0, RZ, 0x33, !PT ;  /* 0x00000000ff06b212 */ /* 0x000fe400078e33ff */
[----:B------:R-:W-:-:S04]  /*0370*/  @!P4 LOP3.LUT R5, RZ, R2, RZ, 0x33, !PT ;  /* 0x00000002ff05c212 */ /* 0x000fc800078e33ff */
[----:B------:R-:W-:Y:S02]  /*0380*/  ISETP.GE.AND P0, PT, R5, R4, PT ;  /* 0x000000040500720c */ /* 0x000fe40003f06270 */
[C---:B------:R-:W-:Y:S02]  /*0390*/  VIMNMX R4, PT, PT, R6.reuse, R5, PT ;  /* 0x0000000506047248 */ /* 0x040fe40003fe0100 */
[----:B------:R-:W-:Y:S02]  /*03a0*/  ISETP.LT.AND P0, PT, R6, R3, !P0 ;  /* 0x000000030600720c */ /* 0x000fe40004701270 */
[----:B------:R-:W-:-:S13]  /*03b0*/  ISETP.GT.AND P1, PT, R4, RZ, PT ;  /* 0x000000ff0400720c */ /* 0x000fda0003f24270 */
[----:B0-----:R-:W-:Y:S05]  /*03c0*/  @P0 BRA P1, `(.L_x_0) ;  /* 0x0000000000300947 */ /* 0x001fea0000800000 */
[----:B------:R-:W-:-:S04]  /*03d0*/  ISETP.GE.AND P0, PT, R5, R0, PT ;  /* 0x000000000500720c */ /* 0x000fc80003f06270 */
[----:B------:R-:W-:-:S13]  /*03e0*/  ISETP.GE.OR P0, PT, R6, R2, P0 ;  /* 0x000000020600720c */ /* 0x000fda0000706670 */
[----:B------:R-:W-:Y:S05]  /*03f0*/  @P0 EXIT ;  /* 0x000000000000094d */ /* 0x000fea0003800000 */
[----:B------:R-:W0:Y:S01]  /*0400*/  LDCU.128 UR8, c[0x0][0x380] ;  /* 0x00007000ff0877ac */ /* 0x000e220008000c00 */
[----:B------:R-:W-:Y:S02]  /*0410*/  SHF.R.S32.HI R0, RZ, 0x1f, R9 ;  /* 0x0000001fff007819 */ /* 0x000fe40000011409 */
[----:B0-----:R-:W-:-:S04]  /*0420*/  IADD3 R2, P0, PT, R9, UR8, RZ ;  /* 0x0000000809027c10 */ /* 0x001fc8000ff1e0ff */
[----:B------:R-:W-:-:S06]  /*0430*/  IADD3.X R3, PT, PT, R0, UR9, RZ, P0, !PT ;  /* 0x0000000900037c10 */ /* 0x000fcc00087fe4ff */
[----:B------:R-:W2:Y:S01]  /*0440*/  LDG.E.U8 R3, desc[UR4][R2.64] ;  /* 0x0000000402037981 */ /* 0x000ea2000c1e1100 */
[----:B------:R-:W-:-:S04]  /*0450*/  IADD3 R4, P0, PT, R9, UR10, RZ ;  /* 0x0000000a09047c10 */ /* 0x000fc8000ff1e0ff */
[----:B------:R-:W-:-:S05]  /*0460*/  IADD3.X R5, PT, PT, R0, UR11, RZ, P0, !PT ;  /* 0x0000000b00057c10 */ /* 0x000fca00087fe4ff */
[----:B--2---:R-:W-:Y:S01]  /*0470*/  STG.E.U8 desc[UR4][R4.64], R3 ;  /* 0x0000000304007986 */ /* 0x004fe2000c101104 */
[----:B------:R-:W-:Y:S05]  /*0480*/  EXIT ;  /* 0x000000000000794d */ /* 0x000fea0003800000 */
.L_x_0:
[----:B------:R-:W0:Y:S01]  /*0490*/  LDCU.128 UR8, c[0x0][0x380] ;  /* 0x00007000ff0877ac */ /* 0x000e220008000c00 */
[----:B------:R-:W-:Y:S02]  /*04a0*/  IADD3 R3, PT, PT, R6, -0x1, RZ ;  /* 0xffffffff06037810 */ /* 0x000fe40007ffe0ff */
[----:B------:R-:W-:-:S03]  /*04b0*/  SHF.R.S32.HI R7, RZ, 0x1f, R0 ;  /* 0x0000001fff077819 */ /* 0x000fc60000011400 */
[----:B------:R-:W-:-:S04]  /*04c0*/  IMAD R9, R3, R0, R5 ;  /* 0x0000000003097224 */ /* 0x000fc800078e0205 */
[----:B------:R-:W-:-:S05]  /*04d0*/  VIADD R3, R9, 0xffffffff ;  /* 0xffffffff09037836 */ /* 0x000fca0000000000 */
[----:B0-----:R-:W-:-:S04]  /*04e0*/  IADD3 R2, P0, PT, R3, UR8, RZ ;  /* 0x0000000803027c10 */ /* 0x001fc8000ff1e0ff */
[----:B------:R-:W-:Y:S02]  /*04f0*/  LEA.HI.X.SX32 R3, R3, UR9, 0x1, P0 ;  /* 0x0000000903037c11 */ /* 0x000fe400080f0eff */
[----:B------:R-:W-:-:S03]  /*0500*/  IADD3 R4, P0, PT, R2, R0, RZ ;  /* 0x0000000002047210 */ /* 0x000fc60007f1e0ff */
[----:B------:R-:W2:Y:S04]  /*0510*/  LDG.E.U8 R8, desc[UR4][R2.64] ;  /* 0x0000000402087981 */ /* 0x000ea8000c1e1100 */
[----:B------:R-:W2:Y:S01]  /*0520*/  LDG.E.U8 R11, desc[UR4][R2.64+0x1] ;  /* 0x00000104020b7981 */ /* 0x000ea2000c1e1100 */
[----:B------:R-:W-:-:S03]  /*0530*/  IMAD.X R5, R7, 0x1, R3, P0 ;  /* 0x0000000107057824 */ /* 0x000fc600000e0603 */
[----:B------:R0:W3:Y:S01]  /*0540*/  LDG.E.U8 R13, desc[UR4][R2.64+0x2] ;  /* 0x00000204020d7981 */ /* 0x0000e2000c1e1100 */
[----:B------:R-:W-:-:S03]  /*0550*/  IADD3 R6, P0, PT, R4, R0, RZ ;  /* 0x0000000004067210 */ /* 0x000fc60007f1e0ff */
[----:B------:R-:W4:Y:S04]  /*0560*/  LDG.E.U8 R15, desc[UR4][R4.64] ;  /* 0x00000004040f7981 */ /* 0x000f28000c1e1100 */
[----:B------:R-:W5:Y:S01]  /*0570*/  LDG.E.U8 R17, desc[UR4][R4.64+0x1] ;  /* 0x0000010404117981 */ /* 0x000f62000c1e1100 */
[----:B------:R-:W-:-:S03]  /*0580*/  IMAD.X R7, R7, 0x1, R5, P0 ;  /* 0x0000000107077824 */ /* 0x000fc600000e0605 */
[----:B------:R-:W5:Y:S04]  /*0590*/  LDG.E.U8 R19, desc[UR4][R4.64+0x2] ;  /* 0x0000020404137981 */ /* 0x000f68000c1e1100 */
[----:B------:R-:W5:Y:S04]  /*05a0*/  LDG.E.U8 R21, desc[UR4][R6.64] ;  /* 0x0000000406157981 */ /* 0x000f68000c1e1100 */
[----:B------:R-:W5:Y:S04]  /*05b0*/  LDG.E.U8 R23, desc[UR4][R6.64+0x1] ;  /* 0x0000010406177981 */ /* 0x000f68000c1e1100 */
[----:B------:R-:W5:Y:S01]  /*05c0*/  LDG.E.U8 R25, desc[UR4][R6.64+0x2] ;  /* 0x0000020406197981 */ /* 0x000f62000c1e1100 */
[----:B------:R-:W-:-:S04]  /*05d0*/  IADD3 R0, PT, PT, R9, R0, RZ ;  /* 0x0000000009007210 */ /* 0x000fc80007ffe0ff */
[----:B0-----:R-:W-:-:S04]  /*05e0*/  IADD3 R2, P0, PT, R0, UR10, RZ ;  /* 0x0000000a00027c10 */ /* 0x001fc8000ff1e0ff */
[----:B------:R-:W-:Y:S01]  /*05f0*/  LEA.HI.X.SX32 R3, R0, UR11, 0x1, P0 ;  /* 0x0000000b00037c11 */ /* 0x000fe200080f0eff */
[----:B--2---:R-:W-:-:S05]  /*0600*/  IMAD R8, R11, 0x2, R8 ;  /* 0x000000020b087824 */ /* 0x004fca00078e0208 */
[----:B---3--:R-:W-:-:S05]  /*0610*/  IADD3 R8, PT, PT, R8, R13, RZ ;  /* 0x0000000d08087210 */ /* 0x008fca0007ffe0ff */
[----:B----4-:R-:W-:-:S04]  /*0620*/  IMAD R8, R15, 0x2, R8 ;  /* 0x000000020f087824 */ /* 0x010fc800078e0208 */
[----:B-----5:R-:W-:-:S04]  /*0630*/  IMAD R8, R17, 0x4, R8 ;  /* 0x0000000411087824 */ /* 0x020fc800078e0208 */
[----:B------:R-:W-:-:S04]  /*0640*/  IMAD R8, R19, 0x2, R8 ;  /* 0x0000000213087824 */ /* 0x000fc800078e0208 */
[----:B------:R-:W-:-:S04]  /*0650*/  IMAD.IADD R8, R8, 0x1, R21 ;  /* 0x0000000108087824 */ /* 0x000fc800078e0215 */
[----:B------:R-:W-:-:S04]  /*0660*/  IMAD R8, R23, 0x2, R8 ;  /* 0x0000000217087824 */ /* 0x000fc800078e0208 */
[----:B------:R-:W-:-:S05]  /*0670*/  IMAD.IADD R8, R8, 0x1, R25 ;  /* 0x0000000108087824 */ /* 0x000fca00078e0219 */
[----:B------:R-:W-:-:S05]  /*0680*/  SHF.R.U32.HI R5, RZ, 0x4, R8 ;  /* 0x00000004ff057819 */ /* 0x000fca0000011608 */
[----:B------:R-:W-:Y:S01]  /*0690*/  STG.E.U8 desc[UR4][R2.64], R5 ;  /* 0x0000000502007986 */ /* 0x000fe2000c101104 */
[----:B------:R-:W-:Y:S05]  /*06a0*/  EXIT ;  /* 0x000000000000794d */ /* 0x000fea0003800000 */
.L_x_1:
[----:B------:R-:W-:-:S00]  /*06b0*/  BRA `(.L_x_1) ;  /* 0xfffffffc00fc7947 */ /* 0x000fc0000383ffff */
[----:B------:R-:W-:-:S00]  /*06c0*/  NOP ;  /* 0x0000000000007918 */ /* 0x000fc00000000000 */
        /* <DEDUP_REMOVED lines=11> */
.L_x_2:


//--------------------- .nv.shared.reserved.0     --------------------------
	.section	.nv.shared.reserved.0,"aw",@nobits
	.weak		__nv_reservedSMEM_offset_0_alias
	.size		__nv_reservedSMEM_offset_0_alias, 0, 64
	.other		__nv_reservedSMEM_offset_0_alias,@"STO_CUDA_RESERVED_SHARED STV_DEFAULT"
__nv_reservedSMEM_offset_0_alias:
	.zero		0
	.zero		64


//--------------------- .nv.constant0._Z14GaussianFilterPhS_iii --------------------------
	.section	.nv.constant0._Z14GaussianFilterPhS_iii,"a",@progbits
	.sectionflags	@""
	.align	4
.nv.constant0._Z14GaussianFilterPhS_iii:
	.zero		924


//--------------------- SYMBOLS --------------------------

	.type		.nv.reservedSmem.offset0,@object
	.size		.nv.reservedSmem.offset0,0x4
